	.headerflags	@"EF_CUDA_TEXMODE_UNIFIED EF_CUDA_64BIT_ADDRESS EF_CUDA_ACCELERATORS EF_CUDA_SM90 EF_CUDA_VIRTUAL_SM(EF_CUDA_SM90)"
	.elftype	@"ET_EXEC"


//--------------------- .nv.info                  --------------------------
	.section	.nv.info,"",@"SHT_CUDA_INFO"
	.align	4


	//----- nvinfo : EIATTR_REGCOUNT
	.align		4
        /*0000*/ 	.byte	0x04, 0x2f
        /*0002*/ 	.short	(.L_3 - .L_2)
	.align		4
.L_2:
        /*0004*/ 	.word	index@(triton_poi_fused__native_batch_norm_legit_no_training_relu_13)
        /*0008*/ 	.word	0x0000001c


	//----- nvinfo : EIATTR_MIN_STACK_SIZE
	.align		4
.L_3:
        /*000c*/ 	.byte	0x04, 0x12
        /*000e*/ 	.short	(.L_5 - .L_4)
	.align		4
.L_4:
        /*0010*/ 	.word	index@(triton_poi_fused__native_batch_norm_legit_no_training_relu_13)
        /*0014*/ 	.word	0x00000000


	//----- nvinfo : EIATTR_FRAME_SIZE
	.align		4
.L_5:
        /*0018*/ 	.byte	0x04, 0x11
        /*001a*/ 	.short	(.L_7 - .L_6)
	.align		4
.L_6:
        /*001c*/ 	.word	index@(triton_poi_fused__native_batch_norm_legit_no_training_relu_13)
        /*0020*/ 	.word	0x00000000


	//----- nvinfo : EIATTR_MIN_STACK_SIZE
	.align		4
.L_7:
        /*0024*/ 	.byte	0x04, 0x12
        /*0026*/ 	.short	(.L_9 - .L_8)
	.align		4
.L_8:
        /*0028*/ 	.word	index@(triton_poi_fused__native_batch_norm_legit_no_training_relu_13)
        /*002c*/ 	.word	0x00000000
.L_9:


//--------------------- .nv.info.triton_poi_fused__native_batch_norm_legit_no_training_relu_13 --------------------------
	.section	.nv.info.triton_poi_fused__native_batch_norm_legit_no_training_relu_13,"",@"SHT_CUDA_INFO"
	.sectionflags	@""
	.align	4


	//----- nvinfo : EIATTR_CUDA_API_VERSION
	.align		4
        /*0000*/ 	.byte	0x04, 0x37
        /*0002*/ 	.short	(.L_11 - .L_10)
.L_10:
        /*0004*/ 	.word	0x0000007c


	//----- nvinfo : EIATTR_KPARAM_INFO
	.align		4
.L_11:
        /*0008*/ 	.byte	0x04, 0x17
        /*000a*/ 	.short	(.L_13 - .L_12)
.L_12:
        /*000c*/ 	.word	0x00000000
        /*0010*/ 	.short	0x0006
        /*0012*/ 	.short	0x0030
        /*0014*/ 	.byte	0x00, 0xf0, 0x11, 0x00


	//----- nvinfo : EIATTR_KPARAM_INFO
	.align		4
.L_13:
        /*0018*/ 	.byte	0x04, 0x17
        /*001a*/ 	.short	(.L_15 - .L_14)
.L_14:
        /*001c*/ 	.word	0x00000000
        /*0020*/ 	.short	0x0005
        /*0022*/ 	.short	0x0028
        /*0024*/ 	.byte	0x00, 0xf4, 0x21, 0x00


	//----- nvinfo : EIATTR_KPARAM_INFO
	.align		4
.L_15:
        /*0028*/ 	.byte	0x04, 0x17
        /*002a*/ 	.short	(.L_17 - .L_16)
.L_16:
        /*002c*/ 	.word	0x00000000
        /*0030*/ 	.short	0x0004
        /*0032*/ 	.short	0x0020
        /*0034*/ 	.byte	0x00, 0xf4, 0x21, 0x00


	//----- nvinfo : EIATTR_KPARAM_INFO
	.align		4
.L_17:
        /*0038*/ 	.byte	0x04, 0x17
        /*003a*/ 	.short	(.L_19 - .L_18)
.L_18:
        /*003c*/ 	.word	0x00000000
        /*0040*/ 	.short	0x0003
        /*0042*/ 	.short	0x0018
        /*0044*/ 	.byte	0x00, 0xf4, 0x21, 0x00


	//----- nvinfo : EIATTR_KPARAM_INFO
	.align		4
.L_19:
        /*0048*/ 	.byte	0x04, 0x17
        /*004a*/ 	.short	(.L_21 - .L_20)
.L_20:
        /*004c*/ 	.word	0x00000000
        /*0050*/ 	.short	0x0002
        /*0052*/ 	.short	0x0010
        /*0054*/ 	.byte	0x00, 0xf4, 0x21, 0x00


	//----- nvinfo : EIATTR_KPARAM_INFO
	.align		4
.L_21:
        /*0058*/ 	.byte	0x04, 0x17
        /*005a*/ 	.short	(.L_23 - .L_22)
.L_22:
        /*005c*/ 	.word	0x00000000
        /*0060*/ 	.short	0x0001
        /*0062*/ 	.short	0x0008
        /*0064*/ 	.byte	0x00, 0xf4, 0x21, 0x00


	//----- nvinfo : EIATTR_KPARAM_INFO
	.align		4
.L_23:
        /*0068*/ 	.byte	0x04, 0x17
        /*006a*/ 	.short	(.L_25 - .L_24)
.L_24:
        /*006c*/ 	.word	0x00000000
        /*0070*/ 	.short	0x0000
        /*0072*/ 	.short	0x0000
        /*0074*/ 	.byte	0x00, 0xf4, 0x21, 0x00


	//----- nvinfo : EIATTR_SPARSE_MMA_MASK
	.align		4
.L_25:
        /*0078*/ 	.byte	0x03, 0x50
        /*007a*/ 	.short	0x0000


	//----- nvinfo : EIATTR_MAXREG_COUNT
	.align		4
        /*007c*/ 	.byte	0x03, 0x1b
        /*007e*/ 	.short	0x00ff


	//----- nvinfo : EIATTR_EXIT_INSTR_OFFSETS
	.align		4
        /*0080*/ 	.byte	0x04, 0x1c
        /*0082*/ 	.short	(.L_27 - .L_26)


	//   ....[0]....
.L_26:
        /*0084*/ 	.word	0x00000540


	//   ....[1]....
        /*0088*/ 	.word	0x00000560


	//----- nvinfo : EIATTR_REQNTID
	.align		4
.L_27:
        /*008c*/ 	.byte	0x04, 0x10
        /*008e*/ 	.short	(.L_29 - .L_28)
.L_28:
        /*0090*/ 	.word	0x00000100
        /*0094*/ 	.word	0x00000001
        /*0098*/ 	.word	0x00000001


	//----- nvinfo : EIATTR_CBANK_PARAM_SIZE
	.align		4
.L_29:
        /*009c*/ 	.byte	0x03, 0x19
        /*009e*/ 	.short	0x0034


	//----- nvinfo : EIATTR_PARAM_CBANK
	.align		4
        /*00a0*/ 	.byte	0x04, 0x0a
        /*00a2*/ 	.short	(.L_31 - .L_30)
	.align		4
.L_30:
        /*00a4*/ 	.word	index@(.nv.constant0.triton_poi_fused__native_batch_norm_legit_no_training_relu_13)
        /*00a8*/ 	.short	0x0210
        /*00aa*/ 	.short	0x0034


	//----- nvinfo : EIATTR_SW_WAR
	.align		4
.L_31:
        /*00ac*/ 	.byte	0x04, 0x36
        /*00ae*/ 	.short	(.L_33 - .L_32)
.L_32:
        /*00b0*/ 	.word	0x00000008
.L_33:


//--------------------- .nv.callgraph             --------------------------
	.section	.nv.callgraph,"",@"SHT_CUDA_CALLGRAPH"
	.align	4
	.sectionentsize	8
	.align		4
        /*0000*/ 	.word	0x00000000
	.align		4
        /*0004*/ 	.word	0xffffffff
	.align		4
        /*0008*/ 	.word	0x00000000
	.align		4
        /*000c*/ 	.word	0xfffffffe
	.align		4
        /*0010*/ 	.word	0x00000000
	.align		4
        /*0014*/ 	.word	0xfffffffd
	.align		4
        /*0018*/ 	.word	0x00000000
	.align		4
        /*001c*/ 	.word	0xfffffffc


//--------------------- .nv.constant4             --------------------------
	.section	.nv.constant4,"a",@progbits
	.align	8
	.align		8
.nv.constant4:
        /*0000*/ 	.dword	_$_str
	.align		8
        /*0008*/ 	.dword	_$_str_$_2


//--------------------- .text.triton_poi_fused__native_batch_norm_legit_no_training_relu_13 --------------------------
	.section	.text.triton_poi_fused__native_batch_norm_legit_no_training_relu_13,"ax",@progbits
	.align	128
        .global         triton_poi_fused__native_batch_norm_legit_no_training_relu_13
        .type           triton_poi_fused__native_batch_norm_legit_no_training_relu_13,@function
        .size           triton_poi_fused__native_batch_norm_legit_no_training_relu_13,(.L_x_1 - triton_poi_fused__native_batch_norm_legit_no_training_relu_13)
        .other          triton_poi_fused__native_batch_norm_legit_no_training_relu_13,@"STO_CUDA_ENTRY STV_DEFAULT"
triton_poi_fused__native_batch_norm_legit_no_training_relu_13:
.text.triton_poi_fused__native_batch_norm_legit_no_training_relu_13:
[----:B------:R-:W0:Y:S01]  /*0000*/  LDC R1, c[0x0][0x28] ;  /* 0x00000a00ff017b82 */ /* 0x000e220000000800 */
[----:B------:R-:W1:Y:S01]  /*0010*/  S2R R0, SR_TID.X ;  /* 0x0000000000007919 */ /* 0x000e620000002100 */
[----:B------:R-:W-:Y:S02]  /*0020*/  CS2R R12, SRZ ;  /* 0x00000000000c7805 */ /* 0x000fe4000001ff00 */
[----:B------:R-:W-:Y:S01]  /*0030*/  CS2R R14, SRZ ;  /* 0x00000000000e7805 */ /* 0x000fe2000001ff00 */
[----:B------:R-:W-:Y:S01]  /*0040*/  ULDC.64 UR4, c[0x0][0x208] ;  /* 0x0000820000047ab9 */ /* 0x000fe20000000a00 */
[----:B------:R-:W2:Y:S02]  /*0050*/  S2R R3, SR_CTAID.X ;  /* 0x0000000000037919 */ /* 0x000ea40000002500 */
[----:B------:R-:W3:Y:S08]  /*0060*/  LDC.64 R22, c[0x0][0x218] ;  /* 0x00008600ff167b82 */ /* 0x000ef00000000a00 */
[----:B------:R-:W4:Y:S08]  /*0070*/  LDC.64 R24, c[0x0][0x210] ;  /* 0x00008400ff187b82 */ /* 0x000f300000000a00 */
[----:B------:R-:W5:Y:S01]  /*0080*/  LDC.64 R10, c[0x0][0x230] ;  /* 0x00008c00ff0a7b82 */ /* 0x000f620000000a00 */
[----:B-1----:R-:W-:-:S04]  /*0090*/  SHF.L.U32 R0, R0, 0x1, RZ ;  /* 0x0000000100007819 */ /* 0x002fc800000006ff */
[----:B------:R-:W-:-:S04]  /*00a0*/  LOP3.LUT R0, R0, 0x1fe, RZ, 0xc0, !PT ;  /* 0x000001fe00007812 */ /* 0x000fc800078ec0ff */
[----:B--2---:R-:W-:-:S04]  /*00b0*/  LEA R0, R3, R0, 0x9 ;  /* 0x0000000003007211 */ /* 0x004fc800078e48ff */
[----:B------:R-:W-:Y:S01]  /*00c0*/  IADD3 R2, R0, 0x1, RZ ;  /* 0x0000000100027810 */ /* 0x000fe20007ffe0ff */
[C---:B------:R-:W-:Y:S01]  /*00d0*/  IMAD.HI R4, R0.reuse, 0x60f25deb, RZ ;  /* 0x60f25deb00047827 */ /* 0x040fe200078e02ff */
[----:B------:R-:W-:-:S03]  /*00e0*/  ISETP.GE.AND P0, PT, R0, 0x1fb00, PT ;  /* 0x0001fb000000780c */ /* 0x000fc60003f06270 */
[----:B------:R-:W-:Y:S01]  /*00f0*/  IMAD.HI R6, R2, 0x60f25deb, RZ ;  /* 0x60f25deb02067827 */ /* 0x000fe200078e02ff */
[----:B------:R-:W-:Y:S01]  /*0100*/  SHF.R.U32.HI R5, RZ, 0x1f, R4 ;  /* 0x0000001fff057819 */ /* 0x000fe20000011604 */
[----:B------:R-:W1:Y:S03]  /*0110*/  LDC.64 R2, c[0x0][0x220] ;  /* 0x00008800ff027b82 */ /* 0x000e660000000a00 */
[----:B------:R-:W-:Y:S02]  /*0120*/  SHF.R.U32.HI R7, RZ, 0x1f, R6 ;  /* 0x0000001fff077819 */ /* 0x000fe40000011606 */
[----:B------:R-:W-:Y:S02]  /*0130*/  LEA.HI.SX32 R5, R4, R5, 0x1a ;  /* 0x0000000504057211 */ /* 0x000fe400078fd2ff */
[----:B------:R-:W-:-:S03]  /*0140*/  LEA.HI.SX32 R6, R6, R7, 0x1a ;  /* 0x0000000706067211 */ /* 0x000fc600078fd2ff */
[----:B------:R-:W-:-:S04]  /*0150*/  IMAD.HI R4, R5, 0x2aaaaaab, RZ ;  /* 0x2aaaaaab05047827 */ /* 0x000fc800078e02ff */
[----:B------:R-:W-:Y:S01]  /*0160*/  IMAD.HI R8, R6, 0x2aaaaaab, RZ ;  /* 0x2aaaaaab06087827 */ /* 0x000fe200078e02ff */
[----:B------:R-:W-:-:S04]  /*0170*/  SHF.R.U32.HI R7, RZ, 0x1f, R4 ;  /* 0x0000001fff077819 */ /* 0x000fc80000011604 */
[----:B------:R-:W-:Y:S02]  /*0180*/  SHF.R.U32.HI R9, RZ, 0x1f, R8 ;  /* 0x0000001fff097819 */ /* 0x000fe40000011608 */
[----:B------:R-:W-:Y:S02]  /*0190*/  LEA.HI R4, R4, R7, RZ, 0x1b ;  /* 0x0000000704047211 */ /* 0x000fe400078fd8ff */
[----:B------:R-:W-:-:S03]  /*01a0*/  LEA.HI R9, R8, R9, RZ, 0x1b ;  /* 0x0000000908097211 */ /* 0x000fc600078fd8ff */
[----:B------:R-:W-:Y:S02]  /*01b0*/  IMAD R7, R4, -0xc0, R5 ;  /* 0xffffff4004077824 */ /* 0x000fe400078e0205 */
[----:B------:R-:W-:Y:S02]  /*01c0*/  IMAD R17, R9, -0xc0, R6 ;  /* 0xffffff4009117824 */ /* 0x000fe400078e0206 */
[--C-:B-1----:R-:W-:Y:S01]  /*01d0*/  IMAD.WIDE R4, R7, 0x4, R2.reuse ;  /* 0x0000000407047825 */ /* 0x102fe200078e0202 */
[----:B------:R-:W1:Y:S03]  /*01e0*/  LDC.64 R8, c[0x0][0x228] ;  /* 0x00008a00ff087b82 */ /* 0x000e660000000a00 */
[----:B------:R-:W-:Y:S01]  /*01f0*/  IMAD.WIDE R20, R17, 0x4, R2 ;  /* 0x0000000411147825 */ /* 0x000fe200078e0202 */
[----:B------:R-:W2:Y:S04]  /*0200*/  @!P0 LDG.E.EL R12, desc[UR4][R4.64] ;  /* 0x00000004040c8981 */ /* 0x000ea8000c2e1900 */
[----:B------:R4:W2:Y:S01]  /*0210*/  @!P0 LDG.E.EL R15, desc[UR4][R20.64] ;  /* 0x00000004140f8981 */ /* 0x0008a2000c2e1900 */
[----:B------:R-:W-:Y:S01]  /*0220*/  CS2R R2, SRZ ;  /* 0x0000000000027805 */ /* 0x000fe2000001ff00 */
[----:B---3--:R-:W-:-:S04]  /*0230*/  IMAD.WIDE R18, R7, 0x4, R22 ;  /* 0x0000000407127825 */ /* 0x008fc800078e0216 */
[C---:B------:R-:W-:Y:S01]  /*0240*/  IMAD.WIDE R22, R17.reuse, 0x4, R22 ;  /* 0x0000000411167825 */ /* 0x040fe200078e0216 */
[----:B------:R-:W3:Y:S03]  /*0250*/  @!P0 LDG.E.EL R13, desc[UR4][R18.64] ;  /* 0x00000004120d8981 */ /* 0x000ee6000c2e1900 */
[----:B----4-:R-:W-:Y:S01]  /*0260*/  IMAD.WIDE R20, R0, 0x4, R24 ;  /* 0x0000000400147825 */ /* 0x010fe200078e0218 */
[----:B------:R-:W4:Y:S03]  /*0270*/  @!P0 LDG.E.EL R14, desc[UR4][R22.64] ;  /* 0x00000004160e8981 */ /* 0x000f26000c2e1900 */
[----:B-----5:R-:W-:Y:S01]  /*0280*/  IMAD.WIDE R24, R17, 0x4, R10 ;  /* 0x0000000411187825 */ /* 0x020fe200078e020a */
[----:B------:R-:W3:Y:S03]  /*0290*/  @!P0 LDG.E.64 R2, desc[UR4][R20.64] ;  /* 0x0000000414028981 */ /* 0x000ee6000c1e1b00 */
[----:B-1----:R-:W-:-:S04]  /*02a0*/  IMAD.WIDE R4, R7, 0x4, R8 ;  /* 0x0000000407047825 */ /* 0x002fc800078e0208 */
[----:B------:R-:W-:Y:S01]  /*02b0*/  IMAD.WIDE R6, R7, 0x4, R10 ;  /* 0x0000000407067825 */ /* 0x000fe200078e020a */
[----:B------:R-:W-:-:S03]  /*02c0*/  CS2R R10, SRZ ;  /* 0x00000000000a7805 */ /* 0x000fc6000001ff00 */
[----:B------:R-:W-:Y:S01]  /*02d0*/  IMAD.WIDE R8, R17, 0x4, R8 ;  /* 0x0000000411087825 */ /* 0x000fe200078e0208 */
[----:B------:R-:W-:Y:S02]  /*02e0*/  CS2R R16, SRZ ;  /* 0x0000000000107805 */ /* 0x000fe4000001ff00 */
[----:B------:R1:W5:Y:S04]  /*02f0*/  @!P0 LDG.E.EL R11, desc[UR4][R6.64] ;  /* 0x00000004060b8981 */ /* 0x000368000c2e1900 */
[----:B------:R1:W5:Y:S04]  /*0300*/  @!P0 LDG.E.EL R16, desc[UR4][R4.64] ;  /* 0x0000000404108981 */ /* 0x000368000c2e1900 */
[----:B------:R-:W5:Y:S04]  /*0310*/  @!P0 LDG.E.EL R17, desc[UR4][R8.64] ;  /* 0x0000000408118981 */ /* 0x000f68000c2e1900 */
[----:B------:R-:W5:Y:S01]  /*0320*/  @!P0 LDG.E.EL R10, desc[UR4][R24.64] ;  /* 0x00000004180a8981 */ /* 0x000f62000c2e1900 */
[----:B-1----:R-:W-:Y:S01]  /*0330*/  HFMA2.MMA R6, -RZ, RZ, 1.625, 0 ;  /* 0x3e800000ff067435 */ /* 0x002fe200000001ff */
[----:B0-----:R-:W0:Y:S02]  /*0340*/  LDC.64 R4, c[0x0][0x238] ;  /* 0x00008e00ff047b82 */ /* 0x001e240000000a00 */
[----:B0-----:R-:W-:-:S04]  /*0350*/  IMAD.WIDE R4, R0, 0x4, R4 ;  /* 0x0000000400047825 */ /* 0x001fc800078e0204 */
[----:B--2---:R-:W-:Y:S01]  /*0360*/  FADD R12, R12, 9.9999997473787516356e-06 ;  /* 0x3727c5ac0c0c7421 */ /* 0x004fe20000000000 */
[----:B------:R-:W-:-:S03]  /*0370*/  FADD R15, R15, 9.9999997473787516356e-06 ;  /* 0x3727c5ac0f0f7421 */ /* 0x000fc60000000000 */
[----:B------:R-:W0:Y:S08]  /*0380*/  MUFU.SQRT R18, R12 ;  /* 0x0000000c00127308 */ /* 0x000e300000002000 */
[----:B------:R-:W1:Y:S01]  /*0390*/  MUFU.SQRT R19, R15 ;  /* 0x0000000f00137308 */ /* 0x000e620000002000 */
[C---:B0-----:R-:W-:Y:S02]  /*03a0*/  FSETP.GT.AND P1, PT, R18.reuse, 8.50705917302346158658e+37, PT ;  /* 0x7e8000001200780b */ /* 0x041fe40003f24000 */
[----:B------:R-:W-:-:S02]  /*03b0*/  FSETP.GEU.AND P3, PT, R18, 1.175494350822287508e-38, PT ;  /* 0x008000001200780b */ /* 0x000fc40003f6e000 */
[C---:B-1----:R-:W-:Y:S02]  /*03c0*/  FSETP.GT.AND P2, PT, R19.reuse, 8.50705917302346158658e+37, PT ;  /* 0x7e8000001300780b */ /* 0x042fe40003f44000 */
[----:B------:R-:W-:-:S07]  /*03d0*/  FSETP.GEU.AND P4, PT, R19, 1.175494350822287508e-38, PT ;  /* 0x008000001300780b */ /* 0x000fce0003f8e000 */
[----:B------:R-:W-:-:S04]  /*03e0*/  @P1 FMUL R18, R18, 0.25 ;  /* 0x3e80000012121820 */ /* 0x000fc80000400000 */
[----:B------:R-:W-:Y:S01]  /*03f0*/  @!P3 FMUL R18, R18, 16777216 ;  /* 0x4b8000001212b820 */ /* 0x000fe20000400000 */
[----:B------:R-:W-:-:S04]  /*0400*/  @P2 FMUL R19, R19, 0.25 ;  /* 0x3e80000013132820 */ /* 0x000fc80000400000 */
[----:B------:R-:W-:Y:S01]  /*0410*/  @!P4 FMUL R19, R19, 16777216 ;  /* 0x4b8000001313c820 */ /* 0x000fe20000400000 */
[----:B------:R-:W0:Y:S01]  /*0420*/  MUFU.RCP R18, R18 ;  /* 0x0000001200127308 */ /* 0x000e220000001000 */
[----:B------:R-:W-:-:S07]  /*0430*/  FSEL R7, R6, 1, P1 ;  /* 0x3f80000006077808 */ /* 0x000fce0000800000 */
[----:B------:R-:W1:Y:S01]  /*0440*/  MUFU.RCP R19, R19 ;  /* 0x0000001300137308 */ /* 0x000e620000001000 */
[----:B------:R-:W-:Y:S01]  /*0450*/  FSEL R6, R6, 1, P2 ;  /* 0x3f80000006067808 */ /* 0x000fe20001000000 */
[----:B------:R-:W-:-:S04]  /*0460*/  @!P3 FMUL R7, R7, 16777216 ;  /* 0x4b8000000707b820 */ /* 0x000fc80000400000 */
[----:B------:R-:W-:Y:S01]  /*0470*/  @!P4 FMUL R6, R6, 16777216 ;  /* 0x4b8000000606c820 */ /* 0x000fe20000400000 */
[----:B---3--:R-:W-:Y:S01]  /*0480*/  FADD R2, -R13, R2 ;  /* 0x000000020d027221 */ /* 0x008fe20000000100 */
[----:B----4-:R-:W-:Y:S01]  /*0490*/  FADD R3, -R14, R3 ;  /* 0x000000030e037221 */ /* 0x010fe20000000100 */
[----:B0-----:R-:W-:Y:S01]  /*04a0*/  FMUL R7, R18, R7 ;  /* 0x0000000712077220 */ /* 0x001fe20000400000 */
[----:B-1----:R-:W-:-:S03]  /*04b0*/  FMUL R6, R19, R6 ;  /* 0x0000000613067220 */ /* 0x002fc60000400000 */
[----:B------:R-:W-:Y:S01]  /*04c0*/  FMUL R2, R2, R7 ;  /* 0x0000000702027220 */ /* 0x000fe20000400000 */
[----:B------:R-:W-:-:S03]  /*04d0*/  FMUL R3, R3, R6 ;  /* 0x0000000603037220 */ /* 0x000fc60000400000 */
[----:B-----5:R-:W-:Y:S01]  /*04e0*/  FFMA R2, R2, R16, R11 ;  /* 0x0000001002027223 */ /* 0x020fe2000000000b */
[----:B------:R-:W-:-:S04]  /*04f0*/  FFMA R3, R3, R17, R10 ;  /* 0x0000001103037223 */ /* 0x000fc8000000000a */
[C---:B------:R-:W-:Y:S02]  /*0500*/  FSETP.GEU.AND P1, PT, R2.reuse, RZ, PT ;  /* 0x000000ff0200720b */ /* 0x040fe40003f2e000 */
[C---:B------:R-:W-:Y:S02]  /*0510*/  FSETP.GEU.AND P2, PT, R3.reuse, RZ, PT ;  /* 0x000000ff0300720b */ /* 0x040fe40003f4e000 */
[----:B------:R-:W-:Y:S02]  /*0520*/  FSEL R2, R2, RZ, P1 ;  /* 0x000000ff02027208 */ /* 0x000fe40000800000 */
[----:B------:R-:W-:Y:S01]  /*0530*/  FSEL R3, R3, RZ, P2 ;  /* 0x000000ff03037208 */ /* 0x000fe20001000000 */
[----:B------:R-:W-:Y:S08]  /*0540*/  @P0 EXIT ;  /* 0x000000000000094d */ /* 0x000ff00003800000 */
[----:B------:R-:W-:Y:S01]  /*0550*/  STG.E.64 desc[UR4][R4.64], R2 ;  /* 0x0000000204007986 */ /* 0x000fe2000c101b04 */
[----:B------:R-:W-:Y:S05]  /*0560*/  EXIT ;  /* 0x000000000000794d */ /* 0x000fea0003800000 */
.L_x_0:
[----:B------:R-:W-:-:S00]  /*0570*/  BRA `(.L_x_0) ;  /* 0xfffffffc00fc7947 */ /* 0x000fc0000383ffff */
[----:B------:R-:W-:-:S00]  /*0580*/  NOP ;  /* 0x0000000000007918 */ /* 0x000fc00000000000 */
[----:B------:R-:W-:-:S00]  /*0590*/  NOP ;  /* 0x0000000000007918 */ /* 0x000fc00000000000 */
[----:B------:R-:W-:-:S00]  /*05a0*/  NOP ;  /* 0x0000000000007918 */ /* 0x000fc00000000000 */
[----:B------:R-:W-:-:S00]  /*05b0*/  NOP ;  /* 0x0000000000007918 */ /* 0x000fc00000000000 */
[----:B------:R-:W-:-:S00]  /*05c0*/  NOP ;  /* 0x0000000000007918 */ /* 0x000fc00000000000 */
[----:B------:R-:W-:-:S00]  /*05d0*/  NOP ;  /* 0x0000000000007918 */ /* 0x000fc00000000000 */
[----:B------:R-:W-:-:S00]  /*05e0*/  NOP ;  /* 0x0000000000007918 */ /* 0x000fc00000000000 */
[----:B------:R-:W-:-:S00]  /*05f0*/  NOP ;  /* 0x0000000000007918 */ /* 0x000fc00000000000 */
.L_x_1:


//--------------------- .nv.global.init           --------------------------
	.section	.nv.global.init,"aw",@progbits
.nv.global.init:
	.type		_$_str,@object
	.size		_$_str,(_$_str_$_2 - _$_str)
_$_str:
        /*0000*/ 	.byte	0x5f, 0x5f, 0x43, 0x55, 0x44, 0x41, 0x5f, 0x46, 0x54, 0x5a, 0x00
	.type		_$_str_$_2,@object
	.size		_$_str_$_2,(.L_1 - _$_str_$_2)
_$_str_$_2:
        /*000b*/ 	.byte	0x5f, 0x5f, 0x43, 0x55, 0x44, 0x41, 0x5f, 0x50, 0x52, 0x45, 0x43, 0x5f, 0x53, 0x51, 0x52, 0x54
        /*001b*/ 	.byte	0x00
.L_1:


//--------------------- .nv.constant0.triton_poi_fused__native_batch_norm_legit_no_training_relu_13 --------------------------
	.section	.nv.constant0.triton_poi_fused__native_batch_norm_legit_no_training_relu_13,"a",@progbits
	.sectionflags	@""
	.align	4
.nv.constant0.triton_poi_fused__native_batch_norm_legit_no_training_relu_13:
	.zero		580
